//
// Generated by NVIDIA NVVM Compiler
//
// Compiler Build ID: CL-36424714
// Cuda compilation tools, release 13.0, V13.0.88
// Based on NVVM 20.0.0
//

.version 9.0
.target sm_100
.address_size 64

	// .globl	_Z7kernel1v
.extern .func  (.param .b32 func_retval0) vprintf
(
	.param .b64 vprintf_param_0,
	.param .b64 vprintf_param_1
)
;
.global .align 1 .b8 $str[9] = {75, 101, 114, 110, 101, 108, 49, 10};
.global .align 1 .b8 $str$1[9] = {75, 101, 114, 110, 101, 108, 50, 10};

.visible .entry _Z7kernel1v()
{
	.reg .b32 	%r<3>;
	.reg .b64 	%rd<3>;

	mov.u64 	%rd1, $str;
	cvta.global.u64 	%rd2, %rd1;
	{ // callseq 0, 0
	.param .b64 param0;
	st.param.b64 	[param0], %rd2;
	.param .b64 param1;
	st.param.b64 	[param1], 0;
	.param .b32 retval0;
	call.uni (retval0), 
	vprintf, 
	(
	param0, 
	param1
	);
	ld.param.b32 	%r1, [retval0];
	} // callseq 0
	ret;

}
	// .globl	_Z7kernel2v
.visible .entry _Z7kernel2v()
{
	.reg .b32 	%r<3>;
	.reg .b64 	%rd<3>;

	mov.u64 	%rd1, $str$1;
	cvta.global.u64 	%rd2, %rd1;
	{ // callseq 1, 0
	.param .b64 param0;
	st.param.b64 	[param0], %rd2;
	.param .b64 param1;
	st.param.b64 	[param1], 0;
	.param .b32 retval0;
	call.uni (retval0), 
	vprintf, 
	(
	param0, 
	param1
	);
	ld.param.b32 	%r1, [retval0];
	} // callseq 1
	ret;

}


// ===== COMPILED SASS (sm_100) =====

	.target	sm_100

	.elftype	@"ET_EXEC"


//--------------------- .note.nv.tkinfo           --------------------------
	.section	.note.nv.tkinfo,"",@"SHT_NOTE"
	.sectionflags	@"SHF_NOTE_NV_TKINFO"
	.tkinfo
        /*0018*/ 	.word	0x00000002
        /*0030*/ 	.string	""
        /*0030*/ 	.string	"ptxas"
        /*0030*/ 	.string	"Cuda compilation tools, release 13.0, V13.0.88"
        /*0030*/ 	.string	"Build cuda_13.0.r13.0/compiler.36424714_0"
        /*0030*/ 	.string	"-arch sm_100 -m 64 "



//--------------------- .note.nv.cuinfo           --------------------------
	.section	.note.nv.cuinfo,"",@"SHT_NOTE"
	.sectionflags	@"SHF_NOTE_NV_CUINFO"
        /*0018*/ 	.short	0x0002
        /*001a*/ 	.short	0x0064
        /*001c*/ 	.short	0x0082
	.zero		2


//--------------------- .nv.info                  --------------------------
	.section	.nv.info,"",@"SHT_CUDA_INFO"
	.align	4


	//----- nvinfo : EIATTR_REGCOUNT
	.align		4
        /*0000*/ 	.byte	0x04, 0x2f
        /*0002*/ 	.short	(.L_3 - .L_2)
	.align		4
.L_2:
        /*0004*/ 	.word	index@(_Z7kernel1v)
        /*0008*/ 	.word	0x00000018


	//----- nvinfo : EIATTR_FRAME_SIZE
	.align		4
.L_3:
        /*000c*/ 	.byte	0x04, 0x11
        /*000e*/ 	.short	(.L_5 - .L_4)
	.align		4
.L_4:
        /*0010*/ 	.word	index@(_Z7kernel1v)
        /*0014*/ 	.word	0x00000000


	//----- nvinfo : EIATTR_REGCOUNT
	.align		4
.L_5:
        /*0018*/ 	.byte	0x04, 0x2f
        /*001a*/ 	.short	(.L_7 - .L_6)
	.align		4
.L_6:
        /*001c*/ 	.word	index@(_Z7kernel2v)
        /*0020*/ 	.word	0x00000018


	//----- nvinfo : EIATTR_FRAME_SIZE
	.align		4
.L_7:
        /*0024*/ 	.byte	0x04, 0x11
        /*0026*/ 	.short	(.L_9 - .L_8)
	.align		4
.L_8:
        /*0028*/ 	.word	index@(_Z7kernel2v)
        /*002c*/ 	.word	0x00000000


	//----- nvinfo : EIATTR_MIN_STACK_SIZE
	.align		4
.L_9:
        /*0030*/ 	.byte	0x04, 0x12
        /*0032*/ 	.short	(.L_11 - .L_10)
	.align		4
.L_10:
        /*0034*/ 	.word	index@(_Z7kernel2v)
        /*0038*/ 	.word	0x00000000


	//----- nvinfo : EIATTR_MIN_STACK_SIZE
	.align		4
.L_11:
        /*003c*/ 	.byte	0x04, 0x12
        /*003e*/ 	.short	(.L_13 - .L_12)
	.align		4
.L_12:
        /*0040*/ 	.word	index@(_Z7kernel1v)
        /*0044*/ 	.word	0x00000000
.L_13:


//--------------------- .nv.compat                --------------------------
	.section	.nv.compat,"",@"SHT_CUDA_COMPAT_INFO"
	.align	4
        /*0000*/ 	.byte	0x02, 0x09, 0x00, 0x00, 0x02, 0x02, 0x01, 0x00, 0x02, 0x05, 0x05, 0x00, 0x03, 0x07, 0x01, 0x01
        /*0010*/ 	.byte	0x02, 0x03, 0x00, 0x00, 0x02, 0x06, 0x01, 0x00, 0x04, 0x0b, 0x08, 0x00, 0x09, 0x00, 0x00, 0x00
        /*0020*/ 	.byte	0x00, 0x00, 0x00, 0x00


//--------------------- .nv.info._Z7kernel2v      --------------------------
	.section	.nv.info._Z7kernel2v,"",@"SHT_CUDA_INFO"
	.sectionflags	@""
	.align	4


	//----- nvinfo : EIATTR_CUDA_API_VERSION
	.align		4
        /*0000*/ 	.byte	0x04, 0x37
        /*0002*/ 	.short	(.L_15 - .L_14)
.L_14:
        /*0004*/ 	.word	0x00000082


	//----- nvinfo : EIATTR_SPARSE_MMA_MASK
	.align		4
.L_15:
        /*0008*/ 	.byte	0x03, 0x50
        /*000a*/ 	.short	0x0000


	//----- nvinfo : EIATTR_MAXREG_COUNT
	.align		4
        /*000c*/ 	.byte	0x03, 0x1b
        /*000e*/ 	.short	0x00ff


	//----- nvinfo : EIATTR_EXTERNS
	.align		4
        /*0010*/ 	.byte	0x04, 0x0f
        /*0012*/ 	.short	(.L_17 - .L_16)


	//   ....[0]....
	.align		4
.L_16:
        /*0014*/ 	.word	index@(vprintf)


	//----- nvinfo : EIATTR_MERCURY_ISA_VERSION
	.align		4
.L_17:
        /*0018*/ 	.byte	0x03, 0x5f
        /*001a*/ 	.short	0x0101


	//----- nvinfo : EIATTR_VRC_CTA_INIT_COUNT
	.align		4
        /*001c*/ 	.byte	0x02, 0x4a
	.zero		1
	.zero		1


	//----- nvinfo : EIATTR_SYSCALL_OFFSETS
	.align		4
        /*0020*/ 	.byte	0x04, 0x46
        /*0022*/ 	.short	(.L_19 - .L_18)


	//   ....[0]....
.L_18:
        /*0024*/ 	.word	0x00000080


	//----- nvinfo : EIATTR_EXIT_INSTR_OFFSETS
	.align		4
.L_19:
        /*0028*/ 	.byte	0x04, 0x1c
        /*002a*/ 	.short	(.L_21 - .L_20)


	//   ....[0]....
.L_20:
        /*002c*/ 	.word	0x00000090


	//----- nvinfo : EIATTR_SW_WAR
	.align		4
.L_21:
        /*0030*/ 	.byte	0x04, 0x36
        /*0032*/ 	.short	(.L_23 - .L_22)
.L_22:
        /*0034*/ 	.word	0x00000008
.L_23:


//--------------------- .nv.info._Z7kernel1v      --------------------------
	.section	.nv.info._Z7kernel1v,"",@"SHT_CUDA_INFO"
	.sectionflags	@""
	.align	4


	//----- nvinfo : EIATTR_CUDA_API_VERSION
	.align		4
        /*0000*/ 	.byte	0x04, 0x37
        /*0002*/ 	.short	(.L_25 - .L_24)
.L_24:
        /*0004*/ 	.word	0x00000082


	//----- nvinfo : EIATTR_SPARSE_MMA_MASK
	.align		4
.L_25:
        /*0008*/ 	.byte	0x03, 0x50
        /*000a*/ 	.short	0x0000


	//----- nvinfo : EIATTR_MAXREG_COUNT
	.align		4
        /*000c*/ 	.byte	0x03, 0x1b
        /*000e*/ 	.short	0x00ff


	//----- nvinfo : EIATTR_EXTERNS
	.align		4
        /*0010*/ 	.byte	0x04, 0x0f
        /*0012*/ 	.short	(.L_27 - .L_26)


	//   ....[0]....
	.align		4
.L_26:
        /*0014*/ 	.word	index@(vprintf)


	//----- nvinfo : EIATTR_MERCURY_ISA_VERSION
	.align		4
.L_27:
        /*0018*/ 	.byte	0x03, 0x5f
        /*001a*/ 	.short	0x0101


	//----- nvinfo : EIATTR_VRC_CTA_INIT_COUNT
	.align		4
        /*001c*/ 	.byte	0x02, 0x4a
	.zero		1
	.zero		1


	//----- nvinfo : EIATTR_SYSCALL_OFFSETS
	.align		4
        /*0020*/ 	.byte	0x04, 0x46
        /*0022*/ 	.short	(.L_29 - .L_28)


	//   ....[0]....
.L_28:
        /*0024*/ 	.word	0x00000080


	//----- nvinfo : EIATTR_EXIT_INSTR_OFFSETS
	.align		4
.L_29:
        /*0028*/ 	.byte	0x04, 0x1c
        /*002a*/ 	.short	(.L_31 - .L_30)


	//   ....[0]....
.L_30:
        /*002c*/ 	.word	0x00000090


	//----- nvinfo : EIATTR_SW_WAR
	.align		4
.L_31:
        /*0030*/ 	.byte	0x04, 0x36
        /*0032*/ 	.short	(.L_33 - .L_32)
.L_32:
        /*0034*/ 	.word	0x00000008
.L_33:


//--------------------- .nv.callgraph             --------------------------
	.section	.nv.callgraph,"",@"SHT_CUDA_CALLGRAPH"
	.align	4
	.sectionentsize	8
	.align		4
        /*0000*/ 	.word	0x00000000
	.align		4
        /*0004*/ 	.word	0xffffffff
	.align		4
        /*0008*/ 	.word	index@(_Z7kernel2v)
	.align		4
        /*000c*/ 	.word	index@(vprintf)
	.align		4
        /*0010*/ 	.word	index@(_Z7kernel1v)
	.align		4
        /*0014*/ 	.word	index@(vprintf)
	.align		4
        /*0018*/ 	.word	0x00000000
	.align		4
        /*001c*/ 	.word	0xfffffffe
	.align		4
        /*0020*/ 	.word	0x00000000
	.align		4
        /*0024*/ 	.word	0xfffffffd
	.align		4
        /*0028*/ 	.word	0x00000000
	.align		4
        /*002c*/ 	.word	0xfffffffc


//--------------------- .nv.constant4             --------------------------
	.section	.nv.constant4,"a",@progbits
	.align	8
	.align		8
.nv.constant4:
        /*0000*/ 	.dword	vprintf
	.align		8
        /*0008*/ 	.dword	$str
	.align		8
        /*0010*/ 	.dword	$str$1


//--------------------- .text._Z7kernel2v         --------------------------
	.section	.text._Z7kernel2v,"ax",@progbits
	.align	128
        .global         _Z7kernel2v
        .type           _Z7kernel2v,@function
        .size           _Z7kernel2v,(.L_x_4 - _Z7kernel2v)
        .other          _Z7kernel2v,@"STO_CUDA_ENTRY STV_DEFAULT"
_Z7kernel2v:
.text._Z7kernel2v:
[----:B------:R-:W0:Y:S01]  /*0000*/  LDC R1, c[0x0][0x37c] ;  /* 0x0000df00ff017b82 */ /* 0x000e220000000800 */
[----:B------:R-:W-:Y:S01]  /*0010*/  MOV R0, 0x0 ;  /* 0x0000000000007802 */ /* 0x000fe20000000f00 */
[----:B------:R-:W1:Y:S01]  /*0020*/  LDCU.64 UR4, c[0x4][0x10] ;  /* 0x01000200ff0477ac */ /* 0x000e620008000a00 */
[----:B------:R-:W-:-:S05]  /*0030*/  CS2R R6, SRZ ;  /* 0x0000000000067805 */ /* 0x000fca000001ff00 */
[----:B------:R2:W3:Y:S01]  /*0040*/  LDC.64 R2, c[0x4][R0] ;  /* 0x0100000000027b82 */ /* 0x0004e20000000a00 */
[----:B-1----:R-:W-:Y:S02]  /*0050*/  IMAD.U32 R4, RZ, RZ, UR4 ;  /* 0x00000004ff047e24 */ /* 0x002fe4000f8e00ff */
[----:B--2---:R-:W-:-:S07]  /*0060*/  IMAD.U32 R5, RZ, RZ, UR5 ;  /* 0x00000005ff057e24 */ /* 0x004fce000f8e00ff */
[----:B------:R-:W-:-:S07]  /*0070*/  LEPC R20, `(.L_x_0) ;  /* 0x000000001014794e */ /* 0x000fce0000000000 */
[----:B0--3--:R-:W-:Y:S05]  /*0080*/  CALL.ABS.NOINC R2 ;  /* 0x0000000002007343 */ /* 0x009fea0003c00000 */
.L_x_0:
[----:B------:R-:W-:Y:S05]  /*0090*/  EXIT ;  /* 0x000000000000794d */ /* 0x000fea0003800000 */
.L_x_1:
[----:B------:R-:W-:-:S00]  /*00a0*/  BRA `(.L_x_1) ;  /* 0xfffffffc00fc7947 */ /* 0x000fc0000383ffff */
[----:B------:R-:W-:-:S00]  /*00b0*/  NOP ;  /* 0x0000000000007918 */ /* 0x000fc00000000000 */
        /* <DEDUP_REMOVED lines=12> */
.L_x_4:


//--------------------- .text._Z7kernel1v         --------------------------
	.section	.text._Z7kernel1v,"ax",@progbits
	.align	128
        .global         _Z7kernel1v
        .type           _Z7kernel1v,@function
        .size           _Z7kernel1v,(.L_x_5 - _Z7kernel1v)
        .other          _Z7kernel1v,@"STO_CUDA_ENTRY STV_DEFAULT"
_Z7kernel1v:
.text._Z7kernel1v:
        /* <DEDUP_REMOVED lines=9> */
.L_x_2:
[----:B------:R-:W-:Y:S05]  /*0090*/  EXIT ;  /* 0x000000000000794d */ /* 0x000fea0003800000 */
.L_x_3:
        /* <DEDUP_REMOVED lines=14> */
.L_x_5:


//--------------------- .nv.global.init           --------------------------
	.section	.nv.global.init,"aw",@progbits
.nv.global.init:
	.type		$str,@object
	.size		$str,($str$1 - $str)
$str:
        /*0000*/ 	.byte	0x4b, 0x65, 0x72, 0x6e, 0x65, 0x6c, 0x31, 0x0a, 0x00
	.type		$str$1,@object
	.size		$str$1,(.L_1 - $str$1)
$str$1:
        /*0009*/ 	.byte	0x4b, 0x65, 0x72, 0x6e, 0x65, 0x6c, 0x32, 0x0a, 0x00
.L_1:


//--------------------- .nv.shared.reserved.0     --------------------------
	.section	.nv.shared.reserved.0,"aw",@nobits
	.weak		__nv_reservedSMEM_offset_0_alias
	.size		__nv_reservedSMEM_offset_0_alias, 0, 64
	.other		__nv_reservedSMEM_offset_0_alias,@"STO_CUDA_RESERVED_SHARED STV_DEFAULT"
__nv_reservedSMEM_offset_0_alias:
	.zero		0
	.zero		64


//--------------------- .nv.constant0._Z7kernel2v --------------------------
	.section	.nv.constant0._Z7kernel2v,"a",@progbits
	.sectionflags	@""
	.align	4
.nv.constant0._Z7kernel2v:
	.zero		896


//--------------------- .nv.constant0._Z7kernel1v --------------------------
	.section	.nv.constant0._Z7kernel1v,"a",@progbits
	.sectionflags	@""
	.align	4
.nv.constant0._Z7kernel1v:
	.zero		896


//--------------------- SYMBOLS --------------------------

	.type		.nv.reservedSmem.offset0,@object
	.size		.nv.reservedSmem.offset0,0x4
	.type		vprintf,@function
